//
// Generated by NVIDIA NVVM Compiler
//
// Compiler Build ID: CL-36424714
// Cuda compilation tools, release 13.0, V13.0.88
// Based on NVVM 20.0.0
//

.version 9.0
.target sm_100
.address_size 64

	// .globl	_Z5SaddsPffi

.visible .entry _Z5SaddsPffi(
	.param .u64 .ptr .align 1 _Z5SaddsPffi_param_0,
	.param .f32 _Z5SaddsPffi_param_1,
	.param .u32 _Z5SaddsPffi_param_2
)
{
	.reg .pred 	%p<7>;
	.reg .b32 	%r<31>;
	.reg .b32 	%f<12>;
	.reg .b64 	%rd<11>;

	ld.param.u64 	%rd2, [_Z5SaddsPffi_param_0];
	ld.param.f32 	%f1, [_Z5SaddsPffi_param_1];
	ld.param.u32 	%r12, [_Z5SaddsPffi_param_2];
	cvta.to.global.u64 	%rd1, %rd2;
	mov.u32 	%r13, %tid.x;
	mov.u32 	%r14, %ctaid.x;
	mov.u32 	%r15, %ntid.x;
	mad.lo.s32 	%r29, %r14, %r15, %r13;
	mov.u32 	%r16, %nctaid.x;
	mul.lo.s32 	%r2, %r15, %r16;
	setp.ge.s32 	%p1, %r29, %r12;
	@%p1 bra 	$L__BB0_7;
	add.s32 	%r17, %r29, %r2;
	max.s32 	%r18, %r12, %r17;
	setp.lt.s32 	%p2, %r17, %r12;
	selp.u32 	%r19, 1, 0, %p2;
	add.s32 	%r20, %r17, %r19;
	sub.s32 	%r21, %r18, %r20;
	div.u32 	%r22, %r21, %r2;
	add.s32 	%r3, %r22, %r19;
	and.b32  	%r23, %r3, 3;
	setp.eq.s32 	%p3, %r23, 3;
	@%p3 bra 	$L__BB0_4;
	add.s32 	%r24, %r3, 1;
	and.b32  	%r25, %r24, 3;
	neg.s32 	%r27, %r25;
$L__BB0_3:
	.pragma "nounroll";
	mul.wide.s32 	%rd3, %r29, 4;
	add.s64 	%rd4, %rd1, %rd3;
	ld.global.f32 	%f2, [%rd4];
	add.f32 	%f3, %f1, %f2;
	st.global.f32 	[%rd4], %f3;
	add.s32 	%r29, %r29, %r2;
	add.s32 	%r27, %r27, 1;
	setp.ne.s32 	%p4, %r27, 0;
	@%p4 bra 	$L__BB0_3;
$L__BB0_4:
	setp.lt.u32 	%p5, %r3, 3;
	@%p5 bra 	$L__BB0_7;
	mul.wide.s32 	%rd7, %r2, 4;
	shl.b32 	%r26, %r2, 2;
$L__BB0_6:
	mul.wide.s32 	%rd5, %r29, 4;
	add.s64 	%rd6, %rd1, %rd5;
	ld.global.f32 	%f4, [%rd6];
	add.f32 	%f5, %f1, %f4;
	st.global.f32 	[%rd6], %f5;
	add.s64 	%rd8, %rd6, %rd7;
	ld.global.f32 	%f6, [%rd8];
	add.f32 	%f7, %f1, %f6;
	st.global.f32 	[%rd8], %f7;
	add.s64 	%rd9, %rd8, %rd7;
	ld.global.f32 	%f8, [%rd9];
	add.f32 	%f9, %f1, %f8;
	st.global.f32 	[%rd9], %f9;
	add.s64 	%rd10, %rd9, %rd7;
	ld.global.f32 	%f10, [%rd10];
	add.f32 	%f11, %f1, %f10;
	st.global.f32 	[%rd10], %f11;
	add.s32 	%r29, %r26, %r29;
	setp.lt.s32 	%p6, %r29, %r12;
	@%p6 bra 	$L__BB0_6;
$L__BB0_7:
	ret;

}


// ===== COMPILED SASS (sm_100) =====

	.target	sm_100

	.elftype	@"ET_EXEC"


//--------------------- .note.nv.tkinfo           --------------------------
	.section	.note.nv.tkinfo,"",@"SHT_NOTE"
	.sectionflags	@"SHF_NOTE_NV_TKINFO"
	.tkinfo
        /*0018*/ 	.word	0x00000002
        /*0030*/ 	.string	""
        /*0030*/ 	.string	"ptxas"
        /*0030*/ 	.string	"Cuda compilation tools, release 13.0, V13.0.88"
        /*0030*/ 	.string	"Build cuda_13.0.r13.0/compiler.36424714_0"
        /*0030*/ 	.string	"-arch sm_100 -m 64 "



//--------------------- .note.nv.cuinfo           --------------------------
	.section	.note.nv.cuinfo,"",@"SHT_NOTE"
	.sectionflags	@"SHF_NOTE_NV_CUINFO"
        /*0018*/ 	.short	0x0002
        /*001a*/ 	.short	0x0064
        /*001c*/ 	.short	0x0082
	.zero		2


//--------------------- .nv.info                  --------------------------
	.section	.nv.info,"",@"SHT_CUDA_INFO"
	.align	4


	//----- nvinfo : EIATTR_REGCOUNT
	.align		4
        /*0000*/ 	.byte	0x04, 0x2f
        /*0002*/ 	.short	(.L_1 - .L_0)
	.align		4
.L_0:
        /*0004*/ 	.word	index@(_Z5SaddsPffi)
        /*0008*/ 	.word	0x00000018


	//----- nvinfo : EIATTR_FRAME_SIZE
	.align		4
.L_1:
        /*000c*/ 	.byte	0x04, 0x11
        /*000e*/ 	.short	(.L_3 - .L_2)
	.align		4
.L_2:
        /*0010*/ 	.word	index@(_Z5SaddsPffi)
        /*0014*/ 	.word	0x00000000


	//----- nvinfo : EIATTR_MIN_STACK_SIZE
	.align		4
.L_3:
        /*0018*/ 	.byte	0x04, 0x12
        /*001a*/ 	.short	(.L_5 - .L_4)
	.align		4
.L_4:
        /*001c*/ 	.word	index@(_Z5SaddsPffi)
        /*0020*/ 	.word	0x00000000
.L_5:


//--------------------- .nv.compat                --------------------------
	.section	.nv.compat,"",@"SHT_CUDA_COMPAT_INFO"
	.align	4
        /*0000*/ 	.byte	0x02, 0x09, 0x00, 0x00, 0x02, 0x02, 0x01, 0x00, 0x02, 0x05, 0x05, 0x00, 0x03, 0x07, 0x01, 0x01
        /*0010*/ 	.byte	0x02, 0x03, 0x00, 0x00, 0x02, 0x06, 0x01, 0x00, 0x04, 0x0b, 0x08, 0x00, 0x09, 0x00, 0x00, 0x00
        /*0020*/ 	.byte	0x00, 0x00, 0x00, 0x00


//--------------------- .nv.info._Z5SaddsPffi     --------------------------
	.section	.nv.info._Z5SaddsPffi,"",@"SHT_CUDA_INFO"
	.sectionflags	@""
	.align	4


	//----- nvinfo : EIATTR_CUDA_API_VERSION
	.align		4
        /*0000*/ 	.byte	0x04, 0x37
        /*0002*/ 	.short	(.L_7 - .L_6)
.L_6:
        /*0004*/ 	.word	0x00000082


	//----- nvinfo : EIATTR_KPARAM_INFO
	.align		4
.L_7:
        /*0008*/ 	.byte	0x04, 0x17
        /*000a*/ 	.short	(.L_9 - .L_8)
.L_8:
        /*000c*/ 	.word	0x00000000
        /*0010*/ 	.short	0x0002
        /*0012*/ 	.short	0x000c
        /*0014*/ 	.byte	0x00, 0xf0, 0x11, 0x00


	//----- nvinfo : EIATTR_KPARAM_INFO
	.align		4
.L_9:
        /*0018*/ 	.byte	0x04, 0x17
        /*001a*/ 	.short	(.L_11 - .L_10)
.L_10:
        /*001c*/ 	.word	0x00000000
        /*0020*/ 	.short	0x0001
        /*0022*/ 	.short	0x0008
        /*0024*/ 	.byte	0x00, 0xf0, 0x11, 0x00


	//----- nvinfo : EIATTR_KPARAM_INFO
	.align		4
.L_11:
        /*0028*/ 	.byte	0x04, 0x17
        /*002a*/ 	.short	(.L_13 - .L_12)
.L_12:
        /*002c*/ 	.word	0x00000000
        /*0030*/ 	.short	0x0000
        /*0032*/ 	.short	0x0000
        /*0034*/ 	.byte	0x00, 0xf5, 0x21, 0x00


	//----- nvinfo : EIATTR_SPARSE_MMA_MASK
	.align		4
.L_13:
        /*0038*/ 	.byte	0x03, 0x50
        /*003a*/ 	.short	0x0000


	//----- nvinfo : EIATTR_MAXREG_COUNT
	.align		4
        /*003c*/ 	.byte	0x03, 0x1b
        /*003e*/ 	.short	0x00ff


	//----- nvinfo : EIATTR_MERCURY_ISA_VERSION
	.align		4
        /*0040*/ 	.byte	0x03, 0x5f
        /*0042*/ 	.short	0x0101


	//----- nvinfo : EIATTR_VRC_CTA_INIT_COUNT
	.align		4
        /*0044*/ 	.byte	0x02, 0x4a
	.zero		1
	.zero		1


	//----- nvinfo : EIATTR_EXIT_INSTR_OFFSETS
	.align		4
        /*0048*/ 	.byte	0x04, 0x1c
        /*004a*/ 	.short	(.L_15 - .L_14)


	//   ....[0]....
.L_14:
        /*004c*/ 	.word	0x00000090


	//   ....[1]....
        /*0050*/ 	.word	0x00000380


	//   ....[2]....
        /*0054*/ 	.word	0x000004c0


	//----- nvinfo : EIATTR_CRS_STACK_SIZE
	.align		4
.L_15:
        /*0058*/ 	.byte	0x04, 0x1e
        /*005a*/ 	.short	(.L_17 - .L_16)
.L_16:
        /*005c*/ 	.word	0x00000000


	//----- nvinfo : EIATTR_CBANK_PARAM_SIZE
	.align		4
.L_17:
        /*0060*/ 	.byte	0x03, 0x19
        /*0062*/ 	.short	0x0010


	//----- nvinfo : EIATTR_PARAM_CBANK
	.align		4
        /*0064*/ 	.byte	0x04, 0x0a
        /*0066*/ 	.short	(.L_19 - .L_18)
	.align		4
.L_18:
        /*0068*/ 	.word	index@(.nv.constant0._Z5SaddsPffi)
        /*006c*/ 	.short	0x0380
        /*006e*/ 	.short	0x0010


	//----- nvinfo : EIATTR_SW_WAR
	.align		4
.L_19:
        /*0070*/ 	.byte	0x04, 0x36
        /*0072*/ 	.short	(.L_21 - .L_20)
.L_20:
        /*0074*/ 	.word	0x00000008
.L_21:


//--------------------- .nv.callgraph             --------------------------
	.section	.nv.callgraph,"",@"SHT_CUDA_CALLGRAPH"
	.align	4
	.sectionentsize	8
	.align		4
        /*0000*/ 	.word	0x00000000
	.align		4
        /*0004*/ 	.word	0xffffffff
	.align		4
        /*0008*/ 	.word	0x00000000
	.align		4
        /*000c*/ 	.word	0xfffffffe
	.align		4
        /*0010*/ 	.word	0x00000000
	.align		4
        /*0014*/ 	.word	0xfffffffd
	.align		4
        /*0018*/ 	.word	0x00000000
	.align		4
        /*001c*/ 	.word	0xfffffffc


//--------------------- .text._Z5SaddsPffi        --------------------------
	.section	.text._Z5SaddsPffi,"ax",@progbits
	.align	128
        .global         _Z5SaddsPffi
        .type           _Z5SaddsPffi,@function
        .size           _Z5SaddsPffi,(.L_x_5 - _Z5SaddsPffi)
        .other          _Z5SaddsPffi,@"STO_CUDA_ENTRY STV_DEFAULT"
_Z5SaddsPffi:
.text._Z5SaddsPffi:
[----:B------:R-:W-:Y:S01]  /*0000*/  LDC R1, c[0x0][0x37c] ;  /* 0x0000df00ff017b82 */ /* 0x000fe20000000800 */
[----:B------:R-:W0:Y:S07]  /*0010*/  S2R R5, SR_TID.X ;  /* 0x0000000000057919 */ /* 0x000e2e0000002100 */
[----:B------:R-:W0:Y:S01]  /*0020*/  S2UR UR4, SR_CTAID.X ;  /* 0x00000000000479c3 */ /* 0x000e220000002500 */
[----:B------:R-:W1:Y:S07]  /*0030*/  LDCU UR6, c[0x0][0x38c] ;  /* 0x00007180ff0677ac */ /* 0x000e6e0008000800 */
[----:B------:R-:W0:Y:S01]  /*0040*/  LDC R0, c[0x0][0x360] ;  /* 0x0000d800ff007b82 */ /* 0x000e220000000800 */
[----:B------:R-:W2:Y:S01]  /*0050*/  LDCU UR5, c[0x0][0x370] ;  /* 0x00006e00ff0577ac */ /* 0x000ea20008000800 */
[----:B0-----:R-:W-:-:S02]  /*0060*/  IMAD R5, R0, UR4, R5 ;  /* 0x0000000400057c24 */ /* 0x001fc4000f8e0205 */
[----:B--2---:R-:W-:-:S03]  /*0070*/  IMAD R0, R0, UR5, RZ ;  /* 0x0000000500007c24 */ /* 0x004fc6000f8e02ff */
[----:B-1----:R-:W-:-:S13]  /*0080*/  ISETP.GE.AND P0, PT, R5, UR6, PT ;  /* 0x0000000605007c0c */ /* 0x002fda000bf06270 */
[----:B------:R-:W-:Y:S05]  /*0090*/  @P0 EXIT ;  /* 0x000000000000094d */ /* 0x000fea0003800000 */
[----:B------:R-:W0:Y:S01]  /*00a0*/  I2F.U32.RP R8, R0 ;  /* 0x0000000000087306 */ /* 0x000e220000209000 */
[C---:B------:R-:W-:Y:S01]  /*00b0*/  IADD3 R4, PT, PT, R0.reuse, R5, RZ ;  /* 0x0000000500047210 */ /* 0x040fe20007ffe0ff */
[----:B------:R-:W-:Y:S01]  /*00c0*/  IMAD.MOV R9, RZ, RZ, -R0 ;  /* 0x000000ffff097224 */ /* 0x000fe200078e0a00 */
[----:B------:R-:W-:Y:S01]  /*00d0*/  ISETP.NE.U32.AND P2, PT, R0, RZ, PT ;  /* 0x000000ff0000720c */ /* 0x000fe20003f45070 */
[----:B------:R-:W1:Y:S01]  /*00e0*/  LDCU UR8, c[0x0][0x388] ;  /* 0x00007100ff0877ac */ /* 0x000e620008000800 */
[C---:B------:R-:W-:Y:S01]  /*00f0*/  ISETP.GE.AND P0, PT, R4.reuse, UR6, PT ;  /* 0x0000000604007c0c */ /* 0x040fe2000bf06270 */
[----:B------:R-:W-:Y:S01]  /*0100*/  BSSY.RECONVERGENT B0, `(.L_x_0) ;  /* 0x0000027000007945 */ /* 0x000fe20003800200 */
[----:B------:R-:W-:Y:S01]  /*0110*/  VIMNMX R7, PT, PT, R4, UR6, !PT ;  /* 0x0000000604077c48 */ /* 0x000fe2000ffe0100 */
[----:B------:R-:W2:Y:S01]  /*0120*/  LDCU.64 UR4, c[0x0][0x358] ;  /* 0x00006b00ff0477ac */ /* 0x000ea20008000a00 */
[----:B------:R-:W-:Y:S01]  /*0130*/  SEL R6, RZ, 0x1, P0 ;  /* 0x00000001ff067807 */ /* 0x000fe20000000000 */
[----:B------:R-:W3:Y:S03]  /*0140*/  LDCU UR7, c[0x0][0x388] ;  /* 0x00007100ff0777ac */ /* 0x000ee60008000800 */
[----:B------:R-:W-:Y:S01]  /*0150*/  IADD3 R7, PT, PT, R7, -R4, -R6 ;  /* 0x8000000407077210 */ /* 0x000fe20007ffe806 */
[----:B0-----:R-:W0:Y:S02]  /*0160*/  MUFU.RCP R8, R8 ;  /* 0x0000000800087308 */ /* 0x001e240000001000 */
[----:B0-----:R-:W-:-:S06]  /*0170*/  IADD3 R2, PT, PT, R8, 0xffffffe, RZ ;  /* 0x0ffffffe08027810 */ /* 0x001fcc0007ffe0ff */
[----:B------:R0:W4:Y:S02]  /*0180*/  F2I.FTZ.U32.TRUNC.NTZ R3, R2 ;  /* 0x0000000200037305 */ /* 0x000124000021f000 */
[----:B0-----:R-:W-:Y:S02]  /*0190*/  IMAD.MOV.U32 R2, RZ, RZ, RZ ;  /* 0x000000ffff027224 */ /* 0x001fe400078e00ff */
[----:B----4-:R-:W-:-:S04]  /*01a0*/  IMAD R9, R9, R3, RZ ;  /* 0x0000000309097224 */ /* 0x010fc800078e02ff */
[----:B------:R-:W-:-:S06]  /*01b0*/  IMAD.HI.U32 R8, R3, R9, R2 ;  /* 0x0000000903087227 */ /* 0x000fcc00078e0002 */
[----:B------:R-:W-:-:S05]  /*01c0*/  IMAD.HI.U32 R9, R8, R7, RZ ;  /* 0x0000000708097227 */ /* 0x000fca00078e00ff */
[----:B------:R-:W-:-:S05]  /*01d0*/  IADD3 R2, PT, PT, -R9, RZ, RZ ;  /* 0x000000ff09027210 */ /* 0x000fca0007ffe1ff */
[----:B------:R-:W-:Y:S02]  /*01e0*/  IMAD R7, R0, R2, R7 ;  /* 0x0000000200077224 */ /* 0x000fe400078e0207 */
[----:B------:R-:W0:Y:S03]  /*01f0*/  LDC.64 R2, c[0x0][0x380] ;  /* 0x0000e000ff027b82 */ /* 0x000e260000000a00 */
[----:B------:R-:W-:-:S13]  /*0200*/  ISETP.GE.U32.AND P0, PT, R7, R0, PT ;  /* 0x000000000700720c */ /* 0x000fda0003f06070 */
[----:B------:R-:W-:Y:S01]  /*0210*/  @P0 IMAD.IADD R7, R7, 0x1, -R0 ;  /* 0x0000000107070824 */ /* 0x000fe200078e0a00 */
[----:B------:R-:W-:-:S04]  /*0220*/  @P0 IADD3 R9, PT, PT, R9, 0x1, RZ ;  /* 0x0000000109090810 */ /* 0x000fc80007ffe0ff */
[----:B------:R-:W-:-:S13]  /*0230*/  ISETP.GE.U32.AND P1, PT, R7, R0, PT ;  /* 0x000000000700720c */ /* 0x000fda0003f26070 */
[----:B------:R-:W-:Y:S01]  /*0240*/  @P1 VIADD R9, R9, 0x1 ;  /* 0x0000000109091836 */ /* 0x000fe20000000000 */
[----:B------:R-:W-:-:S04]  /*0250*/  @!P2 LOP3.LUT R9, RZ, R0, RZ, 0x33, !PT ;  /* 0x00000000ff09a212 */ /* 0x000fc800078e33ff */
[----:B------:R-:W-:-:S04]  /*0260*/  IADD3 R4, PT, PT, R6, R9, RZ ;  /* 0x0000000906047210 */ /* 0x000fc80007ffe0ff */
[C---:B------:R-:W-:Y:S02]  /*0270*/  LOP3.LUT R6, R4.reuse, 0x3, RZ, 0xc0, !PT ;  /* 0x0000000304067812 */ /* 0x040fe400078ec0ff */
[----:B------:R-:W-:Y:S02]  /*0280*/  ISETP.GE.U32.AND P1, PT, R4, 0x3, PT ;  /* 0x000000030400780c */ /* 0x000fe40003f26070 */
[----:B------:R-:W-:-:S13]  /*0290*/  ISETP.NE.AND P0, PT, R6, 0x3, PT ;  /* 0x000000030600780c */ /* 0x000fda0003f05270 */
[----:B0123--:R-:W-:Y:S05]  /*02a0*/  @!P0 BRA `(.L_x_1) ;  /* 0x0000000000308947 */ /* 0x00ffea0003800000 */
[----:B------:R-:W0:Y:S01]  /*02b0*/  LDC.64 R8, c[0x0][0x380] ;  /* 0x0000e000ff087b82 */ /* 0x000e220000000a00 */
[----:B------:R-:W-:-:S05]  /*02c0*/  VIADD R4, R4, 0x1 ;  /* 0x0000000104047836 */ /* 0x000fca0000000000 */
[----:B------:R-:W-:-:S04]  /*02d0*/  LOP3.LUT R4, R4, 0x3, RZ, 0xc0, !PT ;  /* 0x0000000304047812 */ /* 0x000fc800078ec0ff */
[----:B------:R-:W-:-:S07]  /*02e0*/  IADD3 R4, PT, PT, -R4, RZ, RZ ;  /* 0x000000ff04047210 */ /* 0x000fce0007ffe1ff */
.L_x_2:
[----:B01----:R-:W-:-:S05]  /*02f0*/  IMAD.WIDE R6, R5, 0x4, R8 ;  /* 0x0000000405067825 */ /* 0x003fca00078e0208 */
[----:B------:R-:W2:Y:S01]  /*0300*/  LDG.E R10, desc[UR4][R6.64] ;  /* 0x00000004060a7981 */ /* 0x000ea2000c1e1900 */
[----:B------:R-:W-:Y:S01]  /*0310*/  VIADD R4, R4, 0x1 ;  /* 0x0000000104047836 */ /* 0x000fe20000000000 */
[----:B------:R-:W-:-:S04]  /*0320*/  IADD3 R5, PT, PT, R0, R5, RZ ;  /* 0x0000000500057210 */ /* 0x000fc80007ffe0ff */
[----:B------:R-:W-:Y:S01]  /*0330*/  ISETP.NE.AND P0, PT, R4, RZ, PT ;  /* 0x000000ff0400720c */ /* 0x000fe20003f05270 */
[----:B--2---:R-:W-:-:S05]  /*0340*/  FADD R11, R10, UR7 ;  /* 0x000000070a0b7e21 */ /* 0x004fca0008000000 */
[----:B------:R1:W-:Y:S07]  /*0350*/  STG.E desc[UR4][R6.64], R11 ;  /* 0x0000000b06007986 */ /* 0x0003ee000c101904 */
[----:B------:R-:W-:Y:S05]  /*0360*/  @P0 BRA `(.L_x_2) ;  /* 0xfffffffc00e00947 */ /* 0x000fea000383ffff */
.L_x_1:
[----:B------:R-:W-:Y:S05]  /*0370*/  BSYNC.RECONVERGENT B0 ;  /* 0x0000000000007941 */ /* 0x000fea0003800200 */
.L_x_0:
[----:B------:R-:W-:Y:S05]  /*0380*/  @!P1 EXIT ;  /* 0x000000000000994d */ /* 0x000fea0003800000 */
.L_x_3:
[----:B0-----:R-:W-:-:S05]  /*0390*/  IMAD.WIDE R12, R5, 0x4, R2 ;  /* 0x00000004050c7825 */ /* 0x001fca00078e0202 */
[----:B------:R-:W2:Y:S01]  /*03a0*/  LDG.E R4, desc[UR4][R12.64] ;  /* 0x000000040c047981 */ /* 0x000ea2000c1e1900 */
[----:B-1----:R-:W-:-:S04]  /*03b0*/  IMAD.WIDE R6, R0, 0x4, R12 ;  /* 0x0000000400067825 */ /* 0x002fc800078e020c */
[----:B--2---:R-:W-:-:S05]  /*03c0*/  FADD R15, R4, UR8 ;  /* 0x00000008040f7e21 */ /* 0x004fca0008000000 */
[----:B------:R0:W-:Y:S04]  /*03d0*/  STG.E desc[UR4][R12.64], R15 ;  /* 0x0000000f0c007986 */ /* 0x0001e8000c101904 */
[----:B------:R-:W2:Y:S01]  /*03e0*/  LDG.E R4, desc[UR4][R6.64] ;  /* 0x0000000406047981 */ /* 0x000ea2000c1e1900 */
[----:B------:R-:W-:-:S04]  /*03f0*/  IMAD.WIDE R8, R0, 0x4, R6 ;  /* 0x0000000400087825 */ /* 0x000fc800078e0206 */
[----:B--2---:R-:W-:-:S05]  /*0400*/  FADD R17, R4, UR8 ;  /* 0x0000000804117e21 */ /* 0x004fca0008000000 */
[----:B------:R0:W-:Y:S04]  /*0410*/  STG.E desc[UR4][R6.64], R17 ;  /* 0x0000001106007986 */ /* 0x0001e8000c101904 */
[----:B------:R-:W2:Y:S01]  /*0420*/  LDG.E R4, desc[UR4][R8.64] ;  /* 0x0000000408047981 */ /* 0x000ea2000c1e1900 */
[----:B------:R-:W-:-:S04]  /*0430*/  IMAD.WIDE R10, R0, 0x4, R8 ;  /* 0x00000004000a7825 */ /* 0x000fc800078e0208 */
[----:B--2---:R-:W-:-:S05]  /*0440*/  FADD R19, R4, UR8 ;  /* 0x0000000804137e21 */ /* 0x004fca0008000000 */
[----:B------:R0:W-:Y:S04]  /*0450*/  STG.E desc[UR4][R8.64], R19 ;  /* 0x0000001308007986 */ /* 0x0001e8000c101904 */
[----:B------:R-:W2:Y:S01]  /*0460*/  LDG.E R4, desc[UR4][R10.64] ;  /* 0x000000040a047981 */ /* 0x000ea2000c1e1900 */
[----:B------:R-:W-:-:S04]  /*0470*/  LEA R5, R0, R5, 0x2 ;  /* 0x0000000500057211 */ /* 0x000fc800078e10ff */
[----:B------:R-:W-:Y:S01]  /*0480*/  ISETP.GE.AND P0, PT, R5, UR6, PT ;  /* 0x0000000605007c0c */ /* 0x000fe2000bf06270 */
[----:B--2---:R-:W-:-:S05]  /*0490*/  FADD R21, R4, UR8 ;  /* 0x0000000804157e21 */ /* 0x004fca0008000000 */
[----:B------:R0:W-:Y:S07]  /*04a0*/  STG.E desc[UR4][R10.64], R21 ;  /* 0x000000150a007986 */ /* 0x0001ee000c101904 */
[----:B------:R-:W-:Y:S05]  /*04b0*/  @!P0 BRA `(.L_x_3) ;  /* 0xfffffffc00b48947 */ /* 0x000fea000383ffff */
[----:B------:R-:W-:Y:S05]  /*04c0*/  EXIT ;  /* 0x000000000000794d */ /* 0x000fea0003800000 */
.L_x_4:
[----:B------:R-:W-:-:S00]  /*04d0*/  BRA `(.L_x_4) ;  /* 0xfffffffc00fc7947 */ /* 0x000fc0000383ffff */
[----:B------:R-:W-:-:S00]  /*04e0*/  NOP ;  /* 0x0000000000007918 */ /* 0x000fc00000000000 */
        /* <DEDUP_REMOVED lines=9> */
.L_x_5:


//--------------------- .nv.shared.reserved.0     --------------------------
	.section	.nv.shared.reserved.0,"aw",@nobits
	.weak		__nv_reservedSMEM_offset_0_alias
	.size		__nv_reservedSMEM_offset_0_alias, 0, 64
	.other		__nv_reservedSMEM_offset_0_alias,@"STO_CUDA_RESERVED_SHARED STV_DEFAULT"
__nv_reservedSMEM_offset_0_alias:
	.zero		0
	.zero		64


//--------------------- .nv.constant0._Z5SaddsPffi --------------------------
	.section	.nv.constant0._Z5SaddsPffi,"a",@progbits
	.sectionflags	@""
	.align	4
.nv.constant0._Z5SaddsPffi:
	.zero		912


//--------------------- SYMBOLS --------------------------

	.type		.nv.reservedSmem.offset0,@object
	.size		.nv.reservedSmem.offset0,0x4
